	.headerflags	@"EF_CUDA_TEXMODE_UNIFIED EF_CUDA_64BIT_ADDRESS EF_CUDA_ACCELERATORS EF_CUDA_SM90 EF_CUDA_VIRTUAL_SM(EF_CUDA_SM90)"
	.elftype	@"ET_EXEC"


//--------------------- .nv.info                  --------------------------
	.section	.nv.info,"",@"SHT_CUDA_INFO"
	.align	4


	//----- nvinfo : EIATTR_REGCOUNT
	.align		4
        /*0000*/ 	.byte	0x04, 0x2f
        /*0002*/ 	.short	(.L_3 - .L_2)
	.align		4
.L_2:
        /*0004*/ 	.word	index@(triton_poi_fused__native_batch_norm_legit_no_training_relu_38)
        /*0008*/ 	.word	0x00000024


	//----- nvinfo : EIATTR_MIN_STACK_SIZE
	.align		4
.L_3:
        /*000c*/ 	.byte	0x04, 0x12
        /*000e*/ 	.short	(.L_5 - .L_4)
	.align		4
.L_4:
        /*0010*/ 	.word	index@(triton_poi_fused__native_batch_norm_legit_no_training_relu_38)
        /*0014*/ 	.word	0x00000000


	//----- nvinfo : EIATTR_FRAME_SIZE
	.align		4
.L_5:
        /*0018*/ 	.byte	0x04, 0x11
        /*001a*/ 	.short	(.L_7 - .L_6)
	.align		4
.L_6:
        /*001c*/ 	.word	index@(triton_poi_fused__native_batch_norm_legit_no_training_relu_38)
        /*0020*/ 	.word	0x00000000


	//----- nvinfo : EIATTR_MIN_STACK_SIZE
	.align		4
.L_7:
        /*0024*/ 	.byte	0x04, 0x12
        /*0026*/ 	.short	(.L_9 - .L_8)
	.align		4
.L_8:
        /*0028*/ 	.word	index@(triton_poi_fused__native_batch_norm_legit_no_training_relu_38)
        /*002c*/ 	.word	0x00000000
.L_9:


//--------------------- .nv.info.triton_poi_fused__native_batch_norm_legit_no_training_relu_38 --------------------------
	.section	.nv.info.triton_poi_fused__native_batch_norm_legit_no_training_relu_38,"",@"SHT_CUDA_INFO"
	.sectionflags	@""
	.align	4


	//----- nvinfo : EIATTR_CUDA_API_VERSION
	.align		4
        /*0000*/ 	.byte	0x04, 0x37
        /*0002*/ 	.short	(.L_11 - .L_10)
.L_10:
        /*0004*/ 	.word	0x0000007c


	//----- nvinfo : EIATTR_KPARAM_INFO
	.align		4
.L_11:
        /*0008*/ 	.byte	0x04, 0x17
        /*000a*/ 	.short	(.L_13 - .L_12)
.L_12:
        /*000c*/ 	.word	0x00000000
        /*0010*/ 	.short	0x0006
        /*0012*/ 	.short	0x0030
        /*0014*/ 	.byte	0x00, 0xf0, 0x11, 0x00


	//----- nvinfo : EIATTR_KPARAM_INFO
	.align		4
.L_13:
        /*0018*/ 	.byte	0x04, 0x17
        /*001a*/ 	.short	(.L_15 - .L_14)
.L_14:
        /*001c*/ 	.word	0x00000000
        /*0020*/ 	.short	0x0005
        /*0022*/ 	.short	0x0028
        /*0024*/ 	.byte	0x00, 0xf4, 0x21, 0x00


	//----- nvinfo : EIATTR_KPARAM_INFO
	.align		4
.L_15:
        /*0028*/ 	.byte	0x04, 0x17
        /*002a*/ 	.short	(.L_17 - .L_16)
.L_16:
        /*002c*/ 	.word	0x00000000
        /*0030*/ 	.short	0x0004
        /*0032*/ 	.short	0x0020
        /*0034*/ 	.byte	0x00, 0xf4, 0x21, 0x00


	//----- nvinfo : EIATTR_KPARAM_INFO
	.align		4
.L_17:
        /*0038*/ 	.byte	0x04, 0x17
        /*003a*/ 	.short	(.L_19 - .L_18)
.L_18:
        /*003c*/ 	.word	0x00000000
        /*0040*/ 	.short	0x0003
        /*0042*/ 	.short	0x0018
        /*0044*/ 	.byte	0x00, 0xf4, 0x21, 0x00


	//----- nvinfo : EIATTR_KPARAM_INFO
	.align		4
.L_19:
        /*0048*/ 	.byte	0x04, 0x17
        /*004a*/ 	.short	(.L_21 - .L_20)
.L_20:
        /*004c*/ 	.word	0x00000000
        /*0050*/ 	.short	0x0002
        /*0052*/ 	.short	0x0010
        /*0054*/ 	.byte	0x00, 0xf4, 0x21, 0x00


	//----- nvinfo : EIATTR_KPARAM_INFO
	.align		4
.L_21:
        /*0058*/ 	.byte	0x04, 0x17
        /*005a*/ 	.short	(.L_23 - .L_22)
.L_22:
        /*005c*/ 	.word	0x00000000
        /*0060*/ 	.short	0x0001
        /*0062*/ 	.short	0x0008
        /*0064*/ 	.byte	0x00, 0xf4, 0x21, 0x00


	//----- nvinfo : EIATTR_KPARAM_INFO
	.align		4
.L_23:
        /*0068*/ 	.byte	0x04, 0x17
        /*006a*/ 	.short	(.L_25 - .L_24)
.L_24:
        /*006c*/ 	.word	0x00000000
        /*0070*/ 	.short	0x0000
        /*0072*/ 	.short	0x0000
        /*0074*/ 	.byte	0x00, 0xf4, 0x21, 0x00


	//----- nvinfo : EIATTR_SPARSE_MMA_MASK
	.align		4
.L_25:
        /*0078*/ 	.byte	0x03, 0x50
        /*007a*/ 	.short	0x0000


	//----- nvinfo : EIATTR_MAXREG_COUNT
	.align		4
        /*007c*/ 	.byte	0x03, 0x1b
        /*007e*/ 	.short	0x00ff


	//----- nvinfo : EIATTR_EXIT_INSTR_OFFSETS
	.align		4
        /*0080*/ 	.byte	0x04, 0x1c
        /*0082*/ 	.short	(.L_27 - .L_26)


	//   ....[0]....
.L_26:
        /*0084*/ 	.word	0x00000b30


	//   ....[1]....
        /*0088*/ 	.word	0x00000b50


	//----- nvinfo : EIATTR_REQNTID
	.align		4
.L_27:
        /*008c*/ 	.byte	0x04, 0x10
        /*008e*/ 	.short	(.L_29 - .L_28)
.L_28:
        /*0090*/ 	.word	0x00000080
        /*0094*/ 	.word	0x00000001
        /*0098*/ 	.word	0x00000001


	//----- nvinfo : EIATTR_CBANK_PARAM_SIZE
	.align		4
.L_29:
        /*009c*/ 	.byte	0x03, 0x19
        /*009e*/ 	.short	0x0034


	//----- nvinfo : EIATTR_PARAM_CBANK
	.align		4
        /*00a0*/ 	.byte	0x04, 0x0a
        /*00a2*/ 	.short	(.L_31 - .L_30)
	.align		4
.L_30:
        /*00a4*/ 	.word	index@(.nv.constant0.triton_poi_fused__native_batch_norm_legit_no_training_relu_38)
        /*00a8*/ 	.short	0x0210
        /*00aa*/ 	.short	0x0034


	//----- nvinfo : EIATTR_SW_WAR
	.align		4
.L_31:
        /*00ac*/ 	.byte	0x04, 0x36
        /*00ae*/ 	.short	(.L_33 - .L_32)
.L_32:
        /*00b0*/ 	.word	0x00000008
.L_33:


//--------------------- .nv.callgraph             --------------------------
	.section	.nv.callgraph,"",@"SHT_CUDA_CALLGRAPH"
	.align	4
	.sectionentsize	8
	.align		4
        /*0000*/ 	.word	0x00000000
	.align		4
        /*0004*/ 	.word	0xffffffff
	.align		4
        /*0008*/ 	.word	0x00000000
	.align		4
        /*000c*/ 	.word	0xfffffffe
	.align		4
        /*0010*/ 	.word	0x00000000
	.align		4
        /*0014*/ 	.word	0xfffffffd
	.align		4
        /*0018*/ 	.word	0x00000000
	.align		4
        /*001c*/ 	.word	0xfffffffc


//--------------------- .nv.constant4             --------------------------
	.section	.nv.constant4,"a",@progbits
	.align	8
	.align		8
.nv.constant4:
        /*0000*/ 	.dword	_$_str
	.align		8
        /*0008*/ 	.dword	_$_str_$_2


//--------------------- .text.triton_poi_fused__native_batch_norm_legit_no_training_relu_38 --------------------------
	.section	.text.triton_poi_fused__native_batch_norm_legit_no_training_relu_38,"ax",@progbits
	.align	128
        .global         triton_poi_fused__native_batch_norm_legit_no_training_relu_38
        .type           triton_poi_fused__native_batch_norm_legit_no_training_relu_38,@function
        .size           triton_poi_fused__native_batch_norm_legit_no_training_relu_38,(.L_x_1 - triton_poi_fused__native_batch_norm_legit_no_training_relu_38)
        .other          triton_poi_fused__native_batch_norm_legit_no_training_relu_38,@"STO_CUDA_ENTRY STV_DEFAULT"
triton_poi_fused__native_batch_norm_legit_no_training_relu_38:
.text.triton_poi_fused__native_batch_norm_legit_no_training_relu_38:
[----:B------:R-:W0:Y:S02]  /*0000*/  LDC R1, c[0x0][0x28] ;  /* 0x00000a00ff017b82 */ /* 0x000e240000000800 */
[----:B------:R-:W1:Y:S01]  /*0010*/  S2R R0, SR_TID.X ;  /* 0x0000000000007919 */ /* 0x000e620000002100 */
[----:B------:R-:W2:Y:S01]  /*0020*/  LDC.64 R28, c[0x0][0x220] ;  /* 0x00008800ff1c7b82 */ /* 0x000ea20000000a00 */
[----:B------:R-:W3:Y:S07]  /*0030*/  S2R R3, SR_CTAID.X ;  /* 0x0000000000037919 */ /* 0x000eee0000002500 */
[----:B------:R-:W4:Y:S01]  /*0040*/  LDC.64 R32, c[0x0][0x210] ;  /* 0x00008400ff207b82 */ /* 0x000f220000000a00 */
[----:B------:R-:W-:Y:S01]  /*0050*/  ULDC.64 UR4, c[0x0][0x208] ;  /* 0x0000820000047ab9 */ /* 0x000fe20000000a00 */
[----:B------:R-:W-:-:S02]  /*0060*/  CS2R R4, SRZ ;  /* 0x0000000000047805 */ /* 0x000fc4000001ff00 */
[----:B------:R-:W-:Y:S02]  /*0070*/  CS2R R6, SRZ ;  /* 0x0000000000067805 */ /* 0x000fe4000001ff00 */
[----:B------:R-:W-:Y:S02]  /*0080*/  CS2R R8, SRZ ;  /* 0x0000000000087805 */ /* 0x000fe4000001ff00 */
[----:B------:R-:W-:Y:S01]  /*0090*/  CS2R R10, SRZ ;  /* 0x00000000000a7805 */ /* 0x000fe2000001ff00 */
[----:B------:R-:W5:Y:S01]  /*00a0*/  LDC.64 R30, c[0x0][0x218] ;  /* 0x00008600ff1e7b82 */ /* 0x000f620000000a00 */
[----:B-1----:R-:W-:-:S04]  /*00b0*/  SHF.L.U32 R0, R0, 0x2, RZ ;  /* 0x0000000200007819 */ /* 0x002fc800000006ff */
[----:B------:R-:W-:Y:S02]  /*00c0*/  LOP3.LUT R0, R0, 0x1fc, RZ, 0xc0, !PT ;  /* 0x000001fc00007812 */ /* 0x000fe400078ec0ff */
[----:B---3--:R-:W-:Y:S02]  /*00d0*/  SHF.R.S32.HI R2, RZ, 0x15, R3 ;  /* 0x00000015ff027819 */ /* 0x008fe40000011403 */
[----:B------:R-:W-:Y:S02]  /*00e0*/  LEA R0, R3, R0, 0xa ;  /* 0x0000000003007211 */ /* 0x000fe400078e50ff */
[----:B------:R-:W-:Y:S02]  /*00f0*/  SGXT R3, R2, 0x1 ;  /* 0x000000010203781a */ /* 0x000fe40000000200 */
[----:B------:R-:W-:Y:S02]  /*0100*/  ISETP.GE.AND P1, PT, R0, 0x70800, PT ;  /* 0x000708000000780c */ /* 0x000fe40003f26270 */
[----:B------:R-:W-:-:S02]  /*0110*/  CS2R R12, SRZ ;  /* 0x00000000000c7805 */ /* 0x000fc4000001ff00 */
[----:B------:R-:W-:Y:S02]  /*0120*/  LEA.HI R3, R3, R0, RZ, 0x7 ;  /* 0x0000000003037211 */ /* 0x000fe400078f38ff */
[----:B------:R-:W-:Y:S01]  /*0130*/  CS2R R14, SRZ ;  /* 0x00000000000e7805 */ /* 0x000fe2000001ff00 */
[----:B----4-:R-:W-:Y:S01]  /*0140*/  IMAD.WIDE R32, R0, 0x4, R32 ;  /* 0x0000000400207825 */ /* 0x010fe200078e0220 */
[----:B------:R-:W-:-:S04]  /*0150*/  LOP3.LUT R3, R3, 0xffffff80, RZ, 0xc0, !PT ;  /* 0xffffff8003037812 */ /* 0x000fc800078ec0ff */
[----:B------:R-:W-:Y:S01]  /*0160*/  IADD3 R2, R0, -R3, RZ ;  /* 0x8000000300027210 */ /* 0x000fe20007ffe0ff */
[----:B------:R-:W3:Y:S04]  /*0170*/  @!P1 LDG.E.128 R4, desc[UR4][R32.64] ;  /* 0x0000000420049981 */ /* 0x000ee8000c1e1d00 */
[----:B--2---:R-:W-:-:S04]  /*0180*/  IMAD.WIDE R28, R2, 0x4, R28 ;  /* 0x00000004021c7825 */ /* 0x004fc800078e021c */
[----:B-----5:R-:W-:Y:S01]  /*0190*/  IMAD.WIDE R30, R2, 0x4, R30 ;  /* 0x00000004021e7825 */ /* 0x020fe200078e021e */
[----:B------:R-:W2:Y:S04]  /*01a0*/  @!P1 LDG.E.EL.128 R12, desc[UR4][R28.64] ;  /* 0x000000041c0c9981 */ /* 0x000ea8000c2e1d00 */
[----:B------:R-:W3:Y:S01]  /*01b0*/  @!P1 LDG.E.EL.128 R8, desc[UR4][R30.64] ;  /* 0x000000041e089981 */ /* 0x000ee2000c2e1d00 */
[----:B------:R-:W-:-:S04]  /*01c0*/  IADD3 R3, R0, 0x200, RZ ;  /* 0x0000020000037810 */ /* 0x000fc80007ffe0ff */
[----:B------:R-:W-:Y:S02]  /*01d0*/  ISETP.GE.AND P0, PT, R3, 0x70800, PT ;  /* 0x000708000300780c */ /* 0x000fe40003f06270 */
[----:B------:R-:W-:Y:S02]  /*01e0*/  CS2R R24, SRZ ;  /* 0x0000000000187805 */ /* 0x000fe4000001ff00 */
[----:B------:R-:W-:Y:S02]  /*01f0*/  CS2R R26, SRZ ;  /* 0x00000000001a7805 */ /* 0x000fe4000001ff00 */
[----:B------:R-:W-:Y:S02]  /*0200*/  CS2R R16, SRZ ;  /* 0x0000000000107805 */ /* 0x000fe4000001ff00 */
[----:B------:R-:W-:Y:S02]  /*0210*/  CS2R R18, SRZ ;  /* 0x0000000000127805 */ /* 0x000fe4000001ff00 */
[----:B------:R-:W-:-:S02]  /*0220*/  CS2R R20, SRZ ;  /* 0x0000000000147805 */ /* 0x000fc4000001ff00 */
[----:B------:R-:W-:Y:S01]  /*0230*/  CS2R R22, SRZ ;  /* 0x0000000000167805 */ /* 0x000fe2000001ff00 */
[----:B------:R-:W4:Y:S04]  /*0240*/  @!P0 LDG.E.EL.128 R24, desc[UR4][R28.64] ;  /* 0x000000041c188981 */ /* 0x000f28000c2e1d00 */
[----:B------:R-:W5:Y:S04]  /*0250*/  @!P0 LDG.E.128 R16, desc[UR4][R32.64+0x800] ;  /* 0x0008000420108981 */ /* 0x000f68000c1e1d00 */
[----:B------:R1:W5:Y:S01]  /*0260*/  @!P0 LDG.E.EL.128 R20, desc[UR4][R30.64] ;  /* 0x000000041e148981 */ /* 0x000362000c2e1d00 */
[----:B------:R-:W-:Y:S01]  /*0270*/  HFMA2.MMA R3, -RZ, RZ, 1.625, 0 ;  /* 0x3e800000ff037435 */ /* 0x000fe200000001ff */
[----:B-1----:R-:W1:Y:S02]  /*0280*/  LDC.64 R30, c[0x0][0x230] ;  /* 0x00008c00ff1e7b82 */ /* 0x002e640000000a00 */
[----:B-1----:R-:W-:-:S04]  /*0290*/  IMAD.WIDE R30, R2, 0x4, R30 ;  /* 0x00000004021e7825 */ /* 0x002fc800078e021e */
[----:B--2---:R-:W-:Y:S01]  /*02a0*/  FADD R12, R12, 9.9999997473787516356e-06 ;  /* 0x3727c5ac0c0c7421 */ /* 0x004fe20000000000 */
[----:B---3--:R-:W-:-:S05]  /*02b0*/  FADD R5, -R9, R5 ;  /* 0x0000000509057221 */ /* 0x008fca0000000100 */
[----:B------:R-:W1:Y:S01]  /*02c0*/  MUFU.SQRT R12, R12 ;  /* 0x0000000c000c7308 */ /* 0x000e620000002000 */
[----:B------:R-:W-:Y:S01]  /*02d0*/  FADD R9, R13, 9.9999997473787516356e-06 ;  /* 0x3727c5ac0d097421 */ /* 0x000fe20000000000 */
[----:B------:R-:W-:Y:S01]  /*02e0*/  FADD R4, -R8, R4 ;  /* 0x0000000408047221 */ /* 0x000fe20000000100 */
[----:B------:R-:W-:Y:S01]  /*02f0*/  FADD R8, R14, 9.9999997473787516356e-06 ;  /* 0x3727c5ac0e087421 */ /* 0x000fe20000000000 */
[----:B------:R-:W-:-:S04]  /*0300*/  FADD R14, R15, 9.9999997473787516356e-06 ;  /* 0x3727c5ac0f0e7421 */ /* 0x000fc80000000000 */
[----:B------:R-:W2:Y:S01]  /*0310*/  MUFU.SQRT R9, R9 ;  /* 0x0000000900097308 */ /* 0x000ea20000002000 */
[----:B-1----:R-:W-:-:S07]  /*0320*/  FSETP.GT.AND P5, PT, R12, 8.50705917302346158658e+37, PT ;  /* 0x7e8000000c00780b */ /* 0x002fce0003fa4000 */
[----:B------:R-:W1:Y:S01]  /*0330*/  MUFU.SQRT R8, R8 ;  /* 0x0000000800087308 */ /* 0x000e620000002000 */
[----:B------:R-:W-:Y:S01]  /*0340*/  FSETP.GEU.AND P2, PT, R12, 1.175494350822287508e-38, PT ;  /* 0x008000000c00780b */ /* 0x000fe20003f4e000 */
[----:B----4-:R-:W-:-:S06]  /*0350*/  FADD R24, R24, 9.9999997473787516356e-06 ;  /* 0x3727c5ac18187421 */ /* 0x010fcc0000000000 */
[----:B------:R-:W3:Y:S01]  /*0360*/  MUFU.SQRT R14, R14 ;  /* 0x0000000e000e7308 */ /* 0x000ee20000002000 */
[C---:B--2---:R-:W-:Y:S01]  /*0370*/  FSETP.GT.AND P3, PT, R9.reuse, 8.50705917302346158658e+37, PT ;  /* 0x7e8000000900780b */ /* 0x044fe20003f64000 */
[----:B------:R-:W-:Y:S01]  /*0380*/  FADD R10, -R10, R6 ;  /* 0x000000060a0a7221 */ /* 0x000fe20000000100 */
[----:B------:R-:W-:Y:S01]  /*0390*/  FSETP.GEU.AND P4, PT, R9, 1.175494350822287508e-38, PT ;  /* 0x008000000900780b */ /* 0x000fe20003f8e000 */
[----:B------:R-:W-:Y:S01]  /*03a0*/  @P5 FMUL R12, R12, 0.25 ;  /* 0x3e8000000c0c5820 */ /* 0x000fe20000400000 */
[----:B------:R-:W-:-:S03]  /*03b0*/  FSEL R6, R3, 1, P5 ;  /* 0x3f80000003067808 */ /* 0x000fc60002800000 */
[----:B------:R-:W2:Y:S01]  /*03c0*/  MUFU.SQRT R15, R24 ;  /* 0x00000018000f7308 */ /* 0x000ea20000002000 */
[----:B------:R-:W-:Y:S01]  /*03d0*/  FADD R13, R25, 9.9999997473787516356e-06 ;  /* 0x3727c5ac190d7421 */ /* 0x000fe20000000000 */
[----:B------:R-:W-:Y:S01]  /*03e0*/  FADD R26, R26, 9.9999997473787516356e-06 ;  /* 0x3727c5ac1a1a7421 */ /* 0x000fe20000000000 */
[----:B------:R-:W-:Y:S01]  /*03f0*/  @!P2 FMUL R12, R12, 16777216 ;  /* 0x4b8000000c0ca820 */ /* 0x000fe20000400000 */
[----:B------:R-:W-:Y:S01]  /*0400*/  @!P2 FMUL R6, R6, 16777216 ;  /* 0x4b8000000606a820 */ /* 0x000fe20000400000 */
[----:B-1----:R-:W-:Y:S01]  /*0410*/  FSETP.GT.AND P6, PT, R8, 8.50705917302346158658e+37, PT ;  /* 0x7e8000000800780b */ /* 0x002fe20003fc4000 */
[----:B-----5:R-:W-:Y:S01]  /*0420*/  FADD R16, -R20, R16 ;  /* 0x0000001014107221 */ /* 0x020fe20000000100 */
[----:B---3--:R-:W-:Y:S01]  /*0430*/  FSETP.GT.AND P2, PT, R14, 8.50705917302346158658e+37, PT ;  /* 0x7e8000000e00780b */ /* 0x008fe20003f44000 */
[----:B------:R-:W1:Y:S01]  /*0440*/  MUFU.SQRT R13, R13 ;  /* 0x0000000d000d7308 */ /* 0x000e620000002000 */
[----:B------:R-:W-:Y:S01]  /*0450*/  FSEL R20, R3, 1, P3 ;  /* 0x3f80000003147808 */ /* 0x000fe20001800000 */
[----:B------:R-:W-:Y:S01]  /*0460*/  @P3 FMUL R9, R9, 0.25 ;  /* 0x3e80000009093820 */ /* 0x000fe20000400000 */
[----:B------:R-:W-:-:S02]  /*0470*/  FSETP.GEU.AND P5, PT, R8, 1.175494350822287508e-38, PT ;  /* 0x008000000800780b */ /* 0x000fc40003fae000 */
[----:B------:R-:W-:-:S03]  /*0480*/  FSETP.GEU.AND P3, PT, R14, 1.175494350822287508e-38, PT ;  /* 0x008000000e00780b */ /* 0x000fc60003f6e000 */
[----:B------:R-:W3:Y:S01]  /*0490*/  MUFU.SQRT R25, R26 ;  /* 0x0000001a00197308 */ /* 0x000ee20000002000 */
[----:B------:R-:W-:Y:S01]  /*04a0*/  @!P4 FMUL R9, R9, 16777216 ;  /* 0x4b8000000909c820 */ /* 0x000fe20000400000 */
[----:B------:R-:W-:Y:S01]  /*04b0*/  @!P4 FMUL R20, R20, 16777216 ;  /* 0x4b8000001414c820 */ /* 0x000fe20000400000 */
[----:B--2---:R-:W-:Y:S01]  /*04c0*/  FSETP.GT.AND P4, PT, R15, 8.50705917302346158658e+37, PT ;  /* 0x7e8000000f00780b */ /* 0x004fe20003f84000 */
[----:B------:R-:W-:Y:S01]  /*04d0*/  FADD R11, -R11, R7 ;  /* 0x000000070b0b7221 */ /* 0x000fe20000000100 */
[C---:B------:R-:W-:Y:S01]  /*04e0*/  FSEL R24, R3.reuse, 1, P6 ;  /* 0x3f80000003187808 */ /* 0x040fe20003000000 */
[----:B------:R-:W-:Y:S02]  /*04f0*/  @P6 FMUL R8, R8, 0.25 ;  /* 0x3e80000008086820 */ /* 0x000fe40000400000 */
[----:B------:R2:W4:Y:S01]  /*0500*/  MUFU.RCP R7, R12 ;  /* 0x0000000c00077308 */ /* 0x0005220000001000 */
[----:B------:R-:W-:Y:S01]  /*0510*/  @P2 FMUL R14, R14, 0.25 ;  /* 0x3e8000000e0e2820 */ /* 0x000fe20000400000 */
[----:B------:R-:W-:Y:S01]  /*0520*/  @!P5 FMUL R8, R8, 16777216 ;  /* 0x4b8000000808d820 */ /* 0x000fe20000400000 */
[----:B------:R-:W-:Y:S01]  /*0530*/  @!P5 FMUL R24, R24, 16777216 ;  /* 0x4b8000001818d820 */ /* 0x000fe20000400000 */
[----:B--2---:R-:W-:Y:S01]  /*0540*/  FSEL R12, R3, 1, P2 ;  /* 0x3f800000030c7808 */ /* 0x004fe20001000000 */
[----:B------:R-:W-:Y:S01]  /*0550*/  @!P3 FMUL R14, R14, 16777216 ;  /* 0x4b8000000e0eb820 */ /* 0x000fe20000400000 */
[----:B-1----:R-:W-:-:S03]  /*0560*/  FSETP.GT.AND P5, PT, R13, 8.50705917302346158658e+37, PT ;  /* 0x7e8000000d00780b */ /* 0x002fc60003fa4000 */
[----:B------:R-:W-:Y:S01]  /*0570*/  @!P3 FMUL R12, R12, 16777216 ;  /* 0x4b8000000c0cb820 */ /* 0x000fe20000400000 */
[----:B---3--:R-:W-:Y:S01]  /*0580*/  FSETP.GT.AND P3, PT, R25, 8.50705917302346158658e+37, PT ;  /* 0x7e8000001900780b */ /* 0x008fe20003f64000 */
[----:B------:R-:W-:Y:S01]  /*0590*/  FADD R17, -R21, R17 ;  /* 0x0000001115117221 */ /* 0x000fe20000000100 */
[C---:B------:R-:W-:Y:S01]  /*05a0*/  FSETP.GEU.AND P6, PT, R15.reuse, 1.175494350822287508e-38, PT ;  /* 0x008000000f00780b */ /* 0x040fe20003fce000 */
[----:B------:R-:W-:Y:S01]  /*05b0*/  @P4 FMUL R15, R15, 0.25 ;  /* 0x3e8000000f0f4820 */ /* 0x000fe20000400000 */
[----:B------:R-:W-:Y:S01]  /*05c0*/  FSEL R21, R3, 1, P4 ;  /* 0x3f80000003157808 */ /* 0x000fe20002000000 */
[----:B------:R-:W1:Y:S01]  /*05d0*/  MUFU.RCP R29, R14 ;  /* 0x0000000e001d7308 */ /* 0x000e620000001000 */
[----:B------:R-:W-:Y:S02]  /*05e0*/  FSETP.GEU.AND P2, PT, R13, 1.175494350822287508e-38, PT ;  /* 0x008000000d00780b */ /* 0x000fe40003f4e000 */
[----:B------:R-:W-:Y:S01]  /*05f0*/  FSETP.GEU.AND P4, PT, R25, 1.175494350822287508e-38, PT ;  /* 0x008000001900780b */ /* 0x000fe20003f8e000 */
[----:B------:R-:W-:-:S04]  /*0600*/  FADD R23, -R23, R19 ;  /* 0x0000001317177221 */ /* 0x000fc80000000100 */
[----:B------:R-:W2:Y:S01]  /*0610*/  MUFU.RCP R33, R8 ;  /* 0x0000000800217308 */ /* 0x000ea20000001000 */
[----:B----4-:R-:W-:Y:S01]  /*0620*/  FMUL R19, R7, R6 ;  /* 0x0000000607137220 */ /* 0x010fe20000400000 */
[----:B------:R-:W-:Y:S01]  /*0630*/  @P5 FMUL R13, R13, 0.25 ;  /* 0x3e8000000d0d5820 */ /* 0x000fe20000400000 */
[----:B------:R-:W3:Y:S01]  /*0640*/  LDC.64 R6, c[0x0][0x228] ;  /* 0x00008a00ff067b82 */ /* 0x000ee20000000a00 */
[----:B------:R-:W-:-:S04]  /*0650*/  @P3 FMUL R25, R25, 0.25 ;  /* 0x3e80000019193820 */ /* 0x000fc80000400000 */
[----:B------:R-:W4:Y:S01]  /*0660*/  MUFU.RCP R9, R9 ;  /* 0x0000000900097308 */ /* 0x000f220000001000 */
[----:B------:R-:W-:Y:S01]  /*0670*/  @!P6 FMUL R15, R15, 16777216 ;  /* 0x4b8000000f0fe820 */ /* 0x000fe20000400000 */
[----:B------:R-:W-:Y:S01]  /*0680*/  @!P2 FMUL R13, R13, 16777216 ;  /* 0x4b8000000d0da820 */ /* 0x000fe20000400000 */
[----:B------:R-:W-:Y:S01]  /*0690*/  @!P4 FMUL R25, R25, 16777216 ;  /* 0x4b8000001919c820 */ /* 0x000fe20000400000 */
[----:B-1----:R-:W-:Y:S01]  /*06a0*/  FMUL R12, R29, R12 ;  /* 0x0000000c1d0c7220 */ /* 0x002fe20000400000 */
[----:B--2---:R-:W-:-:S03]  /*06b0*/  FMUL R33, R33, R24 ;  /* 0x0000001821217220 */ /* 0x004fc60000400000 */
[----:B------:R1:W2:Y:S08]  /*06c0*/  MUFU.RCP R8, R15 ;  /* 0x0000000f00087308 */ /* 0x0002b00000001000 */
[----:B------:R-:W5:Y:S01]  /*06d0*/  MUFU.RCP R26, R13 ;  /* 0x0000000d001a7308 */ /* 0x000f620000001000 */
[----:B----4-:R-:W-:Y:S01]  /*06e0*/  FMUL R24, R9, R20 ;  /* 0x0000001409187220 */ /* 0x010fe20000400000 */
[----:B-1----:R-:W-:-:S06]  /*06f0*/  FMUL R15, R33, R10 ;  /* 0x0000000a210f7220 */ /* 0x002fcc0000400000 */
[----:B------:R2:W1:Y:S01]  /*0700*/  MUFU.RCP R29, R25 ;  /* 0x00000019001d7308 */ /* 0x0004620000001000 */
[C---:B------:R-:W-:Y:S02]  /*0710*/  FSEL R9, R3.reuse, 1, P5 ;  /* 0x3f80000003097808 */ /* 0x040fe40002800000 */
[----:B------:R-:W-:Y:S01]  /*0720*/  FSEL R10, R3, 1, P3 ;  /* 0x3f800000030a7808 */ /* 0x000fe20001800000 */
[----:B------:R-:W-:Y:S02]  /*0730*/  @!P6 FMUL R21, R21, 16777216 ;  /* 0x4b8000001515e820 */ /* 0x000fe40000400000 */
[----:B------:R-:W-:Y:S02]  /*0740*/  @!P2 FMUL R9, R9, 16777216 ;  /* 0x4b8000000909a820 */ /* 0x000fe40000400000 */
[----:B------:R-:W-:Y:S01]  /*0750*/  @!P4 FMUL R10, R10, 16777216 ;  /* 0x4b8000000a0ac820 */ /* 0x000fe20000400000 */
[----:B------:R-:W-:Y:S01]  /*0760*/  FMUL R12, R12, R11 ;  /* 0x0000000b0c0c7220 */ /* 0x000fe20000400000 */
[----:B------:R-:W-:Y:S01]  /*0770*/  FMUL R24, R24, R5 ;  /* 0x0000000518187220 */ /* 0x000fe20000400000 */
[----:B------:R-:W-:Y:S01]  /*0780*/  FMUL R19, R19, R4 ;  /* 0x0000000413137220 */ /* 0x000fe20000400000 */
[----:B--2---:R-:W-:Y:S01]  /*0790*/  FMUL R25, R8, R21 ;  /* 0x0000001508197220 */ /* 0x004fe20000400000 */
[----:B-----5:R-:W-:Y:S01]  /*07a0*/  FMUL R26, R26, R9 ;  /* 0x000000091a1a7220 */ /* 0x020fe20000400000 */
[----:B---3--:R-:W-:-:S04]  /*07b0*/  IMAD.WIDE R32, R2, 0x4, R6 ;  /* 0x0000000402207825 */ /* 0x008fc800078e0206 */
[----:B-1----:R-:W-:Y:S01]  /*07c0*/  FMUL R29, R29, R10 ;  /* 0x0000000a1d1d7220 */ /* 0x002fe20000400000 */
[----:B------:R-:W-:Y:S02]  /*07d0*/  CS2R R8, SRZ ;  /* 0x0000000000087805 */ /* 0x000fe4000001ff00 */
[----:B------:R-:W-:Y:S02]  /*07e0*/  CS2R R10, SRZ ;  /* 0x00000000000a7805 */ /* 0x000fe4000001ff00 */
[----:B------:R-:W-:Y:S02]  /*07f0*/  CS2R R4, SRZ ;  /* 0x0000000000047805 */ /* 0x000fe4000001ff00 */
[----:B------:R-:W-:Y:S02]  /*0800*/  CS2R R6, SRZ ;  /* 0x0000000000067805 */ /* 0x000fe4000001ff00 */
[----:B------:R-:W2:Y:S04]  /*0810*/  @!P1 LDG.E.EL.128 R8, desc[UR4][R32.64] ;  /* 0x0000000420089981 */ /* 0x000ea8000c2e1d00 */
[----:B------:R-:W2:Y:S01]  /*0820*/  @!P1 LDG.E.EL.128 R4, desc[UR4][R30.64] ;  /* 0x000000041e049981 */ /* 0x000ea2000c2e1d00 */
[----:B------:R-:W-:-:S04]  /*0830*/  FADD R27, R27, 9.9999997473787516356e-06 ;  /* 0x3727c5ac1b1b7421 */ /* 0x000fc80000000000 */
[----:B------:R-:W1:Y:S02]  /*0840*/  MUFU.SQRT R20, R27 ;  /* 0x0000001b00147308 */ /* 0x000e640000002000 */
[C---:B-1----:R-:W-:Y:S02]  /*0850*/  FSETP.GT.AND P2, PT, R20.reuse, 8.50705917302346158658e+37, PT ;  /* 0x7e8000001400780b */ /* 0x042fe40003f44000 */
[----:B------:R-:W-:-:S11]  /*0860*/  FSETP.GEU.AND P3, PT, R20, 1.175494350822287508e-38, PT ;  /* 0x008000001400780b */ /* 0x000fd60003f6e000 */
[----:B------:R-:W-:-:S04]  /*0870*/  @P2 FMUL R20, R20, 0.25 ;  /* 0x3e80000014142820 */ /* 0x000fc80000400000 */
[----:B------:R-:W-:-:S06]  /*0880*/  @!P3 FMUL R20, R20, 16777216 ;  /* 0x4b8000001414b820 */ /* 0x000fcc0000400000 */
[----:B------:R-:W1:Y:S01]  /*0890*/  MUFU.RCP R20, R20 ;  /* 0x0000001400147308 */ /* 0x000e620000001000 */
[----:B------:R-:W-:-:S05]  /*08a0*/  FSEL R3, R3, 1, P2 ;  /* 0x3f80000003037808 */ /* 0x000fca0001000000 */
[----:B------:R-:W-:Y:S01]  /*08b0*/  @!P3 FMUL R3, R3, 16777216 ;  /* 0x4b8000000303b820 */ /* 0x000fe20000400000 */
[----:B------:R-:W-:-:S03]  /*08c0*/  FADD R18, -R22, R18 ;  /* 0x0000001216127221 */ /* 0x000fc60000000100 */
[----:B-1----:R-:W-:Y:S01]  /*08d0*/  FMUL R2, R20, R3 ;  /* 0x0000000314027220 */ /* 0x002fe20000400000 */
[----:B------:R-:W-:-:S03]  /*08e0*/  CS2R R20, SRZ ;  /* 0x0000000000147805 */ /* 0x000fc6000001ff00 */
[----:B------:R-:W-:Y:S01]  /*08f0*/  FMUL R2, R2, R23 ;  /* 0x0000001702027220 */ /* 0x000fe20000400000 */
[----:B------:R-:W-:-:S06]  /*0900*/  CS2R R22, SRZ ;  /* 0x0000000000167805 */ /* 0x000fcc000001ff00 */
[----:B------:R-:W3:Y:S01]  /*0910*/  @!P0 LDG.E.EL.128 R20, desc[UR4][R30.64] ;  /* 0x000000041e148981 */ /* 0x000ee2000c2e1d00 */
[----:B--2---:R-:W-:Y:S01]  /*0920*/  FFMA R6, R15, R10, R6 ;  /* 0x0000000a0f067223 */ /* 0x004fe20000000006 */
[----:B------:R-:W-:Y:S01]  /*0930*/  FFMA R7, R12, R11, R7 ;  /* 0x0000000b0c077223 */ /* 0x000fe20000000007 */
[----:B------:R-:W-:Y:S02]  /*0940*/  CS2R R12, SRZ ;  /* 0x00000000000c7805 */ /* 0x000fe4000001ff00 */
[----:B------:R-:W-:Y:S01]  /*0950*/  CS2R R14, SRZ ;  /* 0x00000000000e7805 */ /* 0x000fe2000001ff00 */
[----:B------:R-:W1:Y:S05]  /*0960*/  LDC.64 R10, c[0x0][0x238] ;  /* 0x00008e00ff0a7b82 */ /* 0x000e6a0000000a00 */
[----:B------:R-:W3:Y:S01]  /*0970*/  @!P0 LDG.E.EL.128 R12, desc[UR4][R32.64] ;  /* 0x00000004200c8981 */ /* 0x000ee2000c2e1d00 */
[----:B------:R-:W-:Y:S01]  /*0980*/  FFMA R5, R24, R9, R5 ;  /* 0x0000000918057223 */ /* 0x000fe20000000005 */
[----:B------:R-:W-:Y:S01]  /*0990*/  FFMA R4, R19, R8, R4 ;  /* 0x0000000813047223 */ /* 0x000fe20000000004 */
[----:B------:R-:W-:Y:S01]  /*09a0*/  FSETP.GEU.AND P2, PT, R7, RZ, PT ;  /* 0x000000ff0700720b */ /* 0x000fe20003f4e000 */
[----:B------:R-:W-:Y:S01]  /*09b0*/  FMUL R29, R29, R18 ;  /* 0x000000121d1d7220 */ /* 0x000fe20000400000 */
[----:B------:R-:W-:Y:S01]  /*09c0*/  FSETP.GEU.AND P3, PT, R6, RZ, PT ;  /* 0x000000ff0600720b */ /* 0x000fe20003f6e000 */
[----:B------:R-:W-:Y:S01]  /*09d0*/  FMUL R26, R26, R17 ;  /* 0x000000111a1a7220 */ /* 0x000fe20000400000 */
[----:B------:R-:W-:Y:S01]  /*09e0*/  FSETP.GEU.AND P4, PT, R5, RZ, PT ;  /* 0x000000ff0500720b */ /* 0x000fe20003f8e000 */
[----:B------:R-:W-:Y:S01]  /*09f0*/  FMUL R25, R25, R16 ;  /* 0x0000001019197220 */ /* 0x000fe20000400000 */
[----:B------:R-:W-:-:S02]  /*0a00*/  FSETP.GEU.AND P5, PT, R4, RZ, PT ;  /* 0x000000ff0400720b */ /* 0x000fc40003fae000 */
[----:B------:R-:W-:Y:S02]  /*0a10*/  SEL R7, R7, RZ, P2 ;  /* 0x000000ff07077207 */ /* 0x000fe40001000000 */
[----:B------:R-:W-:Y:S02]  /*0a20*/  SEL R6, R6, RZ, P3 ;  /* 0x000000ff06067207 */ /* 0x000fe40001800000 */
[----:B------:R-:W-:Y:S02]  /*0a30*/  SEL R5, R5, RZ, P4 ;  /* 0x000000ff05057207 */ /* 0x000fe40002000000 */
[----:B------:R-:W-:Y:S01]  /*0a40*/  SEL R4, R4, RZ, P5 ;  /* 0x000000ff04047207 */ /* 0x000fe20002800000 */
[----:B-1----:R-:W-:-:S05]  /*0a50*/  IMAD.WIDE R10, R0, 0x4, R10 ;  /* 0x00000004000a7825 */ /* 0x002fca00078e020a */
[----:B------:R1:W-:Y:S01]  /*0a60*/  @!P1 STG.E.128 desc[UR4][R10.64], R4 ;  /* 0x000000040a009986 */ /* 0x0003e2000c101d04 */
[----:B---3--:R-:W-:Y:S01]  /*0a70*/  FFMA R2, R2, R15, R23 ;  /* 0x0000000f02027223 */ /* 0x008fe20000000017 */
[----:B------:R-:W-:Y:S01]  /*0a80*/  FFMA R14, R29, R14, R22 ;  /* 0x0000000e1d0e7223 */ /* 0x000fe20000000016 */
[----:B------:R-:W-:Y:S01]  /*0a90*/  FFMA R13, R26, R13, R21 ;  /* 0x0000000d1a0d7223 */ /* 0x000fe20000000015 */
[----:B------:R-:W-:Y:S02]  /*0aa0*/  FFMA R12, R25, R12, R20 ;  /* 0x0000000c190c7223 */ /* 0x000fe40000000014 */
[----:B------:R-:W-:Y:S02]  /*0ab0*/  FSETP.GEU.AND P1, PT, R2, RZ, PT ;  /* 0x000000ff0200720b */ /* 0x000fe40003f2e000 */
[----:B------:R-:W-:Y:S02]  /*0ac0*/  FSETP.GEU.AND P2, PT, R14, RZ, PT ;  /* 0x000000ff0e00720b */ /* 0x000fe40003f4e000 */
[----:B------:R-:W-:-:S02]  /*0ad0*/  FSETP.GEU.AND P3, PT, R13, RZ, PT ;  /* 0x000000ff0d00720b */ /* 0x000fc40003f6e000 */
[----:B------:R-:W-:Y:S02]  /*0ae0*/  FSETP.GEU.AND P4, PT, R12, RZ, PT ;  /* 0x000000ff0c00720b */ /* 0x000fe40003f8e000 */
[----:B------:R-:W-:Y:S02]  /*0af0*/  SEL R15, R2, RZ, P1 ;  /* 0x000000ff020f7207 */ /* 0x000fe40000800000 */
[----:B------:R-:W-:Y:S02]  /*0b00*/  SEL R14, R14, RZ, P2 ;  /* 0x000000ff0e0e7207 */ /* 0x000fe40001000000 */
[----:B------:R-:W-:Y:S02]  /*0b10*/  SEL R13, R13, RZ, P3 ;  /* 0x000000ff0d0d7207 */ /* 0x000fe40001800000 */
[----:B------:R-:W-:Y:S01]  /*0b20*/  SEL R12, R12, RZ, P4 ;  /* 0x000000ff0c0c7207 */ /* 0x000fe20002000000 */
[----:B-1----:R-:W-:Y:S06]  /*0b30*/  @P0 EXIT ;  /* 0x000000000000094d */ /* 0x002fec0003800000 */
[----:B------:R-:W-:Y:S01]  /*0b40*/  STG.E.128 desc[UR4][R10.64+0x800], R12 ;  /* 0x0008000c0a007986 */ /* 0x000fe2000c101d04 */
[----:B------:R-:W-:Y:S05]  /*0b50*/  EXIT ;  /* 0x000000000000794d */ /* 0x000fea0003800000 */
.L_x_0:
[----:B------:R-:W-:-:S00]  /*0b60*/  BRA `(.L_x_0) ;  /* 0xfffffffc00fc7947 */ /* 0x000fc0000383ffff */
[----:B------:R-:W-:-:S00]  /*0b70*/  NOP ;  /* 0x0000000000007918 */ /* 0x000fc00000000000 */
        /* <DEDUP_REMOVED lines=8> */
.L_x_1:


//--------------------- .nv.global.init           --------------------------
	.section	.nv.global.init,"aw",@progbits
.nv.global.init:
	.type		_$_str,@object
	.size		_$_str,(_$_str_$_2 - _$_str)
_$_str:
        /*0000*/ 	.byte	0x5f, 0x5f, 0x43, 0x55, 0x44, 0x41, 0x5f, 0x46, 0x54, 0x5a, 0x00
	.type		_$_str_$_2,@object
	.size		_$_str_$_2,(.L_1 - _$_str_$_2)
_$_str_$_2:
        /*000b*/ 	.byte	0x5f, 0x5f, 0x43, 0x55, 0x44, 0x41, 0x5f, 0x50, 0x52, 0x45, 0x43, 0x5f, 0x53, 0x51, 0x52, 0x54
        /*001b*/ 	.byte	0x00
.L_1:


//--------------------- .nv.constant0.triton_poi_fused__native_batch_norm_legit_no_training_relu_38 --------------------------
	.section	.nv.constant0.triton_poi_fused__native_batch_norm_legit_no_training_relu_38,"a",@progbits
	.sectionflags	@""
	.align	4
.nv.constant0.triton_poi_fused__native_batch_norm_legit_no_training_relu_38:
	.zero		580
